//
// Generated by NVIDIA NVVM Compiler
//
// Compiler Build ID: CL-36424714
// Cuda compilation tools, release 13.0, V13.0.88
// Based on NVVM 20.0.0
//

.version 9.0
.target sm_100
.address_size 64

	// .globl	_Z7replacePi

.visible .entry _Z7replacePi(
	.param .u64 .ptr .align 1 _Z7replacePi_param_0
)
{
	.reg .pred 	%p<10>;
	.reg .b32 	%r<60>;
	.reg .b64 	%rd<5>;

	ld.param.u64 	%rd2, [_Z7replacePi_param_0];
	cvta.to.global.u64 	%rd3, %rd2;
	mov.u32 	%r30, %ntid.x;
	mov.u32 	%r1, %ctaid.x;
	mov.u32 	%r2, %tid.x;
	setp.eq.s32 	%p1, %r1, %r2;
	mad.lo.s32 	%r31, %r1, %r30, %r2;
	mul.wide.u32 	%rd4, %r31, 4;
	add.s64 	%rd1, %rd3, %rd4;
	mov.b32 	%r59, 0;
	@%p1 bra 	$L__BB0_13;
	setp.le.u32 	%p2, %r2, %r1;
	@%p2 bra 	$L__BB0_10;
	ld.global.u32 	%r3, [%rd1];
	setp.lt.s32 	%p5, %r3, 1;
	mov.b32 	%r59, 1;
	@%p5 bra 	$L__BB0_13;
	and.b32  	%r4, %r3, 3;
	setp.lt.u32 	%p6, %r3, 4;
	mov.b32 	%r57, 1;
	mov.u32 	%r59, %r57;
	@%p6 bra 	$L__BB0_7;
	and.b32  	%r42, %r3, 2147483644;
	neg.s32 	%r48, %r42;
	mov.b32 	%r59, 1;
	mov.b32 	%r49, 2;
$L__BB0_5:
	add.s32 	%r43, %r49, -1;
	mul.lo.s32 	%r44, %r43, %r59;
	add.s32 	%r45, %r49, 2;
	mul.lo.s32 	%r46, %r49, %r44;
	mad.lo.s32 	%r47, %r46, %r49, %r46;
	mul.lo.s32 	%r59, %r45, %r47;
	add.s32 	%r49, %r49, 4;
	add.s32 	%r48, %r48, 4;
	setp.eq.s32 	%p7, %r48, 0;
	@%p7 bra 	$L__BB0_6;
	bra.uni 	$L__BB0_5;
$L__BB0_6:
	add.s32 	%r57, %r49, -1;
$L__BB0_7:
	setp.eq.s32 	%p8, %r4, 0;
	@%p8 bra 	$L__BB0_13;
	neg.s32 	%r56, %r4;
$L__BB0_9:
	.pragma "nounroll";
	mul.lo.s32 	%r59, %r57, %r59;
	add.s32 	%r57, %r57, 1;
	add.s32 	%r56, %r56, 1;
	setp.ne.s32 	%p9, %r56, 0;
	@%p9 bra 	$L__BB0_9;
	bra.uni 	$L__BB0_13;
$L__BB0_10:
	ld.global.u32 	%r52, [%rd1];
	setp.lt.s32 	%p3, %r52, 1;
	@%p3 bra 	$L__BB0_13;
	mov.b32 	%r59, 0;
$L__BB0_12:
	mul.hi.u32 	%r34, %r52, -858993459;
	shr.u32 	%r16, %r34, 3;
	mul.lo.s32 	%r35, %r16, 10;
	sub.s32 	%r36, %r52, %r35;
	add.s32 	%r59, %r59, %r36;
	setp.lt.u32 	%p4, %r52, 10;
	mov.u32 	%r52, %r16;
	@%p4 bra 	$L__BB0_13;
	bra.uni 	$L__BB0_12;
$L__BB0_13:
	st.global.u32 	[%rd1], %r59;
	ret;

}


// ===== COMPILED SASS (sm_100) =====

	.target	sm_100

	.elftype	@"ET_EXEC"


//--------------------- .note.nv.tkinfo           --------------------------
	.section	.note.nv.tkinfo,"",@"SHT_NOTE"
	.sectionflags	@"SHF_NOTE_NV_TKINFO"
	.tkinfo
        /*0018*/ 	.word	0x00000002
        /*0030*/ 	.string	""
        /*0030*/ 	.string	"ptxas"
        /*0030*/ 	.string	"Cuda compilation tools, release 13.0, V13.0.88"
        /*0030*/ 	.string	"Build cuda_13.0.r13.0/compiler.36424714_0"
        /*0030*/ 	.string	"-arch sm_100 -m 64 "



//--------------------- .note.nv.cuinfo           --------------------------
	.section	.note.nv.cuinfo,"",@"SHT_NOTE"
	.sectionflags	@"SHF_NOTE_NV_CUINFO"
        /*0018*/ 	.short	0x0002
        /*001a*/ 	.short	0x0064
        /*001c*/ 	.short	0x0082
	.zero		2


//--------------------- .nv.info                  --------------------------
	.section	.nv.info,"",@"SHT_CUDA_INFO"
	.align	4


	//----- nvinfo : EIATTR_REGCOUNT
	.align		4
        /*0000*/ 	.byte	0x04, 0x2f
        /*0002*/ 	.short	(.L_1 - .L_0)
	.align		4
.L_0:
        /*0004*/ 	.word	index@(_Z7replacePi)
        /*0008*/ 	.word	0x0000000b


	//----- nvinfo : EIATTR_FRAME_SIZE
	.align		4
.L_1:
        /*000c*/ 	.byte	0x04, 0x11
        /*000e*/ 	.short	(.L_3 - .L_2)
	.align		4
.L_2:
        /*0010*/ 	.word	index@(_Z7replacePi)
        /*0014*/ 	.word	0x00000000


	//----- nvinfo : EIATTR_MIN_STACK_SIZE
	.align		4
.L_3:
        /*0018*/ 	.byte	0x04, 0x12
        /*001a*/ 	.short	(.L_5 - .L_4)
	.align		4
.L_4:
        /*001c*/ 	.word	index@(_Z7replacePi)
        /*0020*/ 	.word	0x00000000
.L_5:


//--------------------- .nv.compat                --------------------------
	.section	.nv.compat,"",@"SHT_CUDA_COMPAT_INFO"
	.align	4
        /*0000*/ 	.byte	0x02, 0x09, 0x00, 0x00, 0x02, 0x02, 0x01, 0x00, 0x02, 0x05, 0x05, 0x00, 0x03, 0x07, 0x01, 0x01
        /*0010*/ 	.byte	0x02, 0x03, 0x00, 0x00, 0x02, 0x06, 0x01, 0x00, 0x04, 0x0b, 0x08, 0x00, 0x09, 0x00, 0x00, 0x00
        /*0020*/ 	.byte	0x00, 0x00, 0x00, 0x00


//--------------------- .nv.info._Z7replacePi     --------------------------
	.section	.nv.info._Z7replacePi,"",@"SHT_CUDA_INFO"
	.sectionflags	@""
	.align	4


	//----- nvinfo : EIATTR_CUDA_API_VERSION
	.align		4
        /*0000*/ 	.byte	0x04, 0x37
        /*0002*/ 	.short	(.L_7 - .L_6)
.L_6:
        /*0004*/ 	.word	0x00000082


	//----- nvinfo : EIATTR_KPARAM_INFO
	.align		4
.L_7:
        /*0008*/ 	.byte	0x04, 0x17
        /*000a*/ 	.short	(.L_9 - .L_8)
.L_8:
        /*000c*/ 	.word	0x00000000
        /*0010*/ 	.short	0x0000
        /*0012*/ 	.short	0x0000
        /*0014*/ 	.byte	0x00, 0xf5, 0x21, 0x00


	//----- nvinfo : EIATTR_SPARSE_MMA_MASK
	.align		4
.L_9:
        /*0018*/ 	.byte	0x03, 0x50
        /*001a*/ 	.short	0x0000


	//----- nvinfo : EIATTR_MAXREG_COUNT
	.align		4
        /*001c*/ 	.byte	0x03, 0x1b
        /*001e*/ 	.short	0x00ff


	//----- nvinfo : EIATTR_MERCURY_ISA_VERSION
	.align		4
        /*0020*/ 	.byte	0x03, 0x5f
        /*0022*/ 	.short	0x0101


	//----- nvinfo : EIATTR_VRC_CTA_INIT_COUNT
	.align		4
        /*0024*/ 	.byte	0x02, 0x4a
	.zero		1
	.zero		1


	//----- nvinfo : EIATTR_EXIT_INSTR_OFFSETS
	.align		4
        /*0028*/ 	.byte	0x04, 0x1c
        /*002a*/ 	.short	(.L_11 - .L_10)


	//   ....[0]....
.L_10:
        /*002c*/ 	.word	0x00000420


	//----- nvinfo : EIATTR_CRS_STACK_SIZE
	.align		4
.L_11:
        /*0030*/ 	.byte	0x04, 0x1e
        /*0032*/ 	.short	(.L_13 - .L_12)
.L_12:
        /*0034*/ 	.word	0x00000000


	//----- nvinfo : EIATTR_CBANK_PARAM_SIZE
	.align		4
.L_13:
        /*0038*/ 	.byte	0x03, 0x19
        /*003a*/ 	.short	0x0008


	//----- nvinfo : EIATTR_PARAM_CBANK
	.align		4
        /*003c*/ 	.byte	0x04, 0x0a
        /*003e*/ 	.short	(.L_15 - .L_14)
	.align		4
.L_14:
        /*0040*/ 	.word	index@(.nv.constant0._Z7replacePi)
        /*0044*/ 	.short	0x0380
        /*0046*/ 	.short	0x0008


	//----- nvinfo : EIATTR_SW_WAR
	.align		4
.L_15:
        /*0048*/ 	.byte	0x04, 0x36
        /*004a*/ 	.short	(.L_17 - .L_16)
.L_16:
        /*004c*/ 	.word	0x00000008
.L_17:


//--------------------- .nv.callgraph             --------------------------
	.section	.nv.callgraph,"",@"SHT_CUDA_CALLGRAPH"
	.align	4
	.sectionentsize	8
	.align		4
        /*0000*/ 	.word	0x00000000
	.align		4
        /*0004*/ 	.word	0xffffffff
	.align		4
        /*0008*/ 	.word	0x00000000
	.align		4
        /*000c*/ 	.word	0xfffffffe
	.align		4
        /*0010*/ 	.word	0x00000000
	.align		4
        /*0014*/ 	.word	0xfffffffd
	.align		4
        /*0018*/ 	.word	0x00000000
	.align		4
        /*001c*/ 	.word	0xfffffffc


//--------------------- .text._Z7replacePi        --------------------------
	.section	.text._Z7replacePi,"ax",@progbits
	.align	128
        .global         _Z7replacePi
        .type           _Z7replacePi,@function
        .size           _Z7replacePi,(.L_x_12 - _Z7replacePi)
        .other          _Z7replacePi,@"STO_CUDA_ENTRY STV_DEFAULT"
_Z7replacePi:
.text._Z7replacePi:
[----:B------:R-:W-:Y:S01]  /*0000*/  LDC R1, c[0x0][0x37c] ;  /* 0x0000df00ff017b82 */ /* 0x000fe20000000800 */
[----:B------:R-:W0:Y:S07]  /*0010*/  S2R R0, SR_CTAID.X ;  /* 0x0000000000007919 */ /* 0x000e2e0000002500 */
[----:B------:R-:W1:Y:S01]  /*0020*/  LDC.64 R2, c[0x0][0x380] ;  /* 0x0000e000ff027b82 */ /* 0x000e620000000a00 */
[----:B------:R-:W2:Y:S01]  /*0030*/  LDCU UR6, c[0x0][0x360] ;  /* 0x00006c00ff0677ac */ /* 0x000ea20008000800 */
[----:B------:R-:W-:Y:S01]  /*0040*/  BSSY.RECONVERGENT B0, `(.L_x_0) ;  /* 0x000003c000007945 */ /* 0x000fe20003800200 */
[----:B------:R-:W0:Y:S01]  /*0050*/  S2R R7, SR_TID.X ;  /* 0x0000000000077919 */ /* 0x000e220000002100 */
[----:B------:R-:W3:Y:S01]  /*0060*/  LDCU.64 UR4, c[0x0][0x358] ;  /* 0x00006b00ff0477ac */ /* 0x000ee20008000a00 */
[C---:B0-----:R-:W-:Y:S01]  /*0070*/  ISETP.NE.AND P0, PT, R0.reuse, R7, PT ;  /* 0x000000070000720c */ /* 0x041fe20003f05270 */
[----:B--2---:R-:W-:-:S04]  /*0080*/  IMAD R5, R0, UR6, R7 ;  /* 0x0000000600057c24 */ /* 0x004fc8000f8e0207 */
[----:B-1----:R-:W-:-:S04]  /*0090*/  IMAD.WIDE.U32 R2, R5, 0x4, R2 ;  /* 0x0000000405027825 */ /* 0x002fc800078e0002 */
[----:B------:R-:W-:-:S04]  /*00a0*/  IMAD.MOV.U32 R5, RZ, RZ, RZ ;  /* 0x000000ffff057224 */ /* 0x000fc800078e00ff */
[----:B---3--:R-:W-:Y:S05]  /*00b0*/  @!P0 BRA `(.L_x_1) ;  /* 0x0000000000d08947 */ /* 0x008fea0003800000 */
[----:B------:R-:W-:-:S13]  /*00c0*/  ISETP.GT.U32.AND P0, PT, R7, R0, PT ;  /* 0x000000000700720c */ /* 0x000fda0003f04070 */
[----:B------:R-:W-:Y:S05]  /*00d0*/  @!P0 BRA `(.L_x_2) ;  /* 0x00000000009c8947 */ /* 0x000fea0003800000 */
[----:B------:R-:W2:Y:S01]  /*00e0*/  LDG.E R0, desc[UR4][R2.64] ;  /* 0x0000000402007981 */ /* 0x000ea2000c1e1900 */
[----:B------:R-:W-:Y:S01]  /*00f0*/  BSSY.RECONVERGENT B1, `(.L_x_3) ;  /* 0x0000024000017945 */ /* 0x000fe20003800200 */
[----:B------:R-:W-:Y:S01]  /*0100*/  IMAD.MOV.U32 R5, RZ, RZ, 0x1 ;  /* 0x00000001ff057424 */ /* 0x000fe200078e00ff */
[----:B--2---:R-:W-:-:S13]  /*0110*/  ISETP.GE.AND P0, PT, R0, 0x1, PT ;  /* 0x000000010000780c */ /* 0x004fda0003f06270 */
[----:B------:R-:W-:Y:S05]  /*0120*/  @!P0 BRA `(.L_x_4) ;  /* 0x0000000000808947 */ /* 0x000fea0003800000 */
[C---:B------:R-:W-:Y:S01]  /*0130*/  ISETP.GE.U32.AND P0, PT, R0.reuse, 0x4, PT ;  /* 0x000000040000780c */ /* 0x040fe20003f06070 */
[----:B------:R-:W-:Y:S01]  /*0140*/  BSSY.RECONVERGENT B2, `(.L_x_5) ;  /* 0x0000016000027945 */ /* 0x000fe20003800200 */
[----:B------:R-:W-:Y:S01]  /*0150*/  HFMA2 R6, -RZ, RZ, 0, 5.9604644775390625e-08 ;  /* 0x00000001ff067431 */ /* 0x000fe200000001ff */
[----:B------:R-:W-:Y:S01]  /*0160*/  LOP3.LUT R4, R0, 0x3, RZ, 0xc0, !PT ;  /* 0x0000000300047812 */ /* 0x000fe200078ec0ff */
[----:B------:R-:W-:-:S09]  /*0170*/  IMAD.MOV.U32 R5, RZ, RZ, 0x1 ;  /* 0x00000001ff057424 */ /* 0x000fd200078e00ff */
[----:B------:R-:W-:Y:S05]  /*0180*/  @!P0 BRA `(.L_x_6) ;  /* 0x0000000000448947 */ /* 0x000fea0003800000 */
[----:B------:R-:W-:Y:S01]  /*0190*/  LOP3.LUT R0, R0, 0x7ffffffc, RZ, 0xc0, !PT ;  /* 0x7ffffffc00007812 */ /* 0x000fe200078ec0ff */
[----:B------:R-:W-:Y:S01]  /*01a0*/  BSSY.RECONVERGENT B3, `(.L_x_7) ;  /* 0x000000e000037945 */ /* 0x000fe20003800200 */
[----:B------:R-:W-:Y:S01]  /*01b0*/  MOV R5, 0x1 ;  /* 0x0000000100057802 */ /* 0x000fe20000000f00 */
[----:B------:R-:W-:Y:S01]  /*01c0*/  IMAD.MOV.U32 R6, RZ, RZ, 0x2 ;  /* 0x00000002ff067424 */ /* 0x000fe200078e00ff */
[----:B------:R-:W-:-:S07]  /*01d0*/  IADD3 R0, PT, PT, -R0, RZ, RZ ;  /* 0x000000ff00007210 */ /* 0x000fce0007ffe1ff */
.L_x_8:
[----:B------:R-:W-:Y:S01]  /*01e0*/  IADD3 R0, PT, PT, R0, 0x4, RZ ;  /* 0x0000000400007810 */ /* 0x000fe20007ffe0ff */
[----:B------:R-:W-:-:S03]  /*01f0*/  VIADD R8, R6, 0xffffffff ;  /* 0xffffffff06087836 */ /* 0x000fc60000000000 */
[----:B------:R-:W-:Y:S01]  /*0200*/  ISETP.NE.AND P0, PT, R0, RZ, PT ;  /* 0x000000ff0000720c */ /* 0x000fe20003f05270 */
[----:B------:R-:W-:-:S04]  /*0210*/  IMAD R5, R8, R5, RZ ;  /* 0x0000000508057224 */ /* 0x000fc800078e02ff */
[-C--:B------:R-:W-:Y:S02]  /*0220*/  IMAD R7, R5, R6.reuse, RZ ;  /* 0x0000000605077224 */ /* 0x080fe400078e02ff */
[C---:B------:R-:W-:Y:S02]  /*0230*/  VIADD R5, R6.reuse, 0x2 ;  /* 0x0000000206057836 */ /* 0x040fe40000000000 */
[----:B------:R-:W-:Y:S01]  /*0240*/  IMAD R8, R7, R6, R7 ;  /* 0x0000000607087224 */ /* 0x000fe200078e0207 */
[----:B------:R-:W-:-:S03]  /*0250*/  IADD3 R6, PT, PT, R6, 0x4, RZ ;  /* 0x0000000406067810 */ /* 0x000fc60007ffe0ff */
[----:B------:R-:W-:Y:S01]  /*0260*/  IMAD R5, R5, R8, RZ ;  /* 0x0000000805057224 */ /* 0x000fe200078e02ff */
[----:B------:R-:W-:Y:S06]  /*0270*/  @P0 BRA `(.L_x_8) ;  /* 0xfffffffc00d80947 */ /* 0x000fec000383ffff */
[----:B------:R-:W-:Y:S05]  /*0280*/  BSYNC.RECONVERGENT B3 ;  /* 0x0000000000037941 */ /* 0x000fea0003800200 */
.L_x_7:
[----:B------:R-:W-:-:S07]  /*0290*/  VIADD R6, R6, 0xffffffff ;  /* 0xffffffff06067836 */ /* 0x000fce0000000000 */
.L_x_6:
[----:B------:R-:W-:Y:S05]  /*02a0*/  BSYNC.RECONVERGENT B2 ;  /* 0x0000000000027941 */ /* 0x000fea0003800200 */
.L_x_5:
[----:B------:R-:W-:-:S13]  /*02b0*/  ISETP.NE.AND P0, PT, R4, RZ, PT ;  /* 0x000000ff0400720c */ /* 0x000fda0003f05270 */
[----:B------:R-:W-:Y:S05]  /*02c0*/  @!P0 BRA `(.L_x_4) ;  /* 0x0000000000188947 */ /* 0x000fea0003800000 */
[----:B------:R-:W-:-:S07]  /*02d0*/  IADD3 R4, PT, PT, -R4, RZ, RZ ;  /* 0x000000ff04047210 */ /* 0x000fce0007ffe1ff */
.L_x_9:
[----:B------:R-:W-:Y:S02]  /*02e0*/  VIADD R4, R4, 0x1 ;  /* 0x0000000104047836 */ /* 0x000fe40000000000 */
[C---:B------:R-:W-:Y:S01]  /*02f0*/  IMAD R5, R6.reuse, R5, RZ ;  /* 0x0000000506057224 */ /* 0x040fe200078e02ff */
[----:B------:R-:W-:Y:S02]  /*0300*/  IADD3 R6, PT, PT, R6, 0x1, RZ ;  /* 0x0000000106067810 */ /* 0x000fe40007ffe0ff */
[----:B------:R-:W-:-:S13]  /*0310*/  ISETP.NE.AND P0, PT, R4, RZ, PT ;  /* 0x000000ff0400720c */ /* 0x000fda0003f05270 */
[----:B------:R-:W-:Y:S05]  /*0320*/  @P0 BRA `(.L_x_9) ;  /* 0xfffffffc00ec0947 */ /* 0x000fea000383ffff */
.L_x_4:
[----:B------:R-:W-:Y:S05]  /*0330*/  BSYNC.RECONVERGENT B1 ;  /* 0x0000000000017941 */ /* 0x000fea0003800200 */
.L_x_3:
[----:B------:R-:W-:Y:S05]  /*0340*/  BRA `(.L_x_1) ;  /* 0x00000000002c7947 */ /* 0x000fea0003800000 */
.L_x_2:
[----:B------:R-:W2:Y:S02]  /*0350*/  LDG.E R0, desc[UR4][R2.64] ;  /* 0x0000000402007981 */ /* 0x000ea4000c1e1900 */
[----:B--2---:R-:W-:-:S13]  /*0360*/  ISETP.GE.AND P0, PT, R0, 0x1, PT ;  /* 0x000000010000780c */ /* 0x004fda0003f06270 */
[----:B------:R-:W-:Y:S05]  /*0370*/  @!P0 BRA `(.L_x_1) ;  /* 0x0000000000208947 */ /* 0x000fea0003800000 */
[----:B------:R-:W-:-:S07]  /*0380*/  IMAD.MOV.U32 R5, RZ, RZ, RZ ;  /* 0x000000ffff057224 */ /* 0x000fce00078e00ff */
.L_x_10:
[C---:B------:R-:W-:Y:S01]  /*0390*/  IMAD.HI.U32 R4, R0.reuse, -0x33333333, RZ ;  /* 0xcccccccd00047827 */ /* 0x040fe200078e00ff */
[----:B------:R-:W-:-:S04]  /*03a0*/  ISETP.GE.U32.AND P0, PT, R0, 0xa, PT ;  /* 0x0000000a0000780c */ /* 0x000fc80003f06070 */
[----:B------:R-:W-:-:S05]  /*03b0*/  SHF.R.U32.HI R7, RZ, 0x3, R4 ;  /* 0x00000003ff077819 */ /* 0x000fca0000011604 */
[----:B------:R-:W-:-:S05]  /*03c0*/  IMAD R0, R7, -0xa, R0 ;  /* 0xfffffff607007824 */ /* 0x000fca00078e0200 */
[----:B------:R-:W-:Y:S01]  /*03d0*/  IADD3 R5, PT, PT, R0, R5, RZ ;  /* 0x0000000500057210 */ /* 0x000fe20007ffe0ff */
[----:B------:R-:W-:Y:S01]  /*03e0*/  IMAD.MOV.U32 R0, RZ, RZ, R7 ;  /* 0x000000ffff007224 */ /* 0x000fe200078e0007 */
[----:B------:R-:W-:Y:S06]  /*03f0*/  @P0 BRA `(.L_x_10) ;  /* 0xfffffffc00e40947 */ /* 0x000fec000383ffff */
.L_x_1:
[----:B------:R-:W-:Y:S05]  /*0400*/  BSYNC.RECONVERGENT B0 ;  /* 0x0000000000007941 */ /* 0x000fea0003800200 */
.L_x_0:
[----:B------:R-:W-:Y:S01]  /*0410*/  STG.E desc[UR4][R2.64], R5 ;  /* 0x0000000502007986 */ /* 0x000fe2000c101904 */
[----:B------:R-:W-:Y:S05]  /*0420*/  EXIT ;  /* 0x000000000000794d */ /* 0x000fea0003800000 */
.L_x_11:
[----:B------:R-:W-:-:S00]  /*0430*/  BRA `(.L_x_11) ;  /* 0xfffffffc00fc7947 */ /* 0x000fc0000383ffff */
[----:B------:R-:W-:-:S00]  /*0440*/  NOP ;  /* 0x0000000000007918 */ /* 0x000fc00000000000 */
        /* <DEDUP_REMOVED lines=11> */
.L_x_12:


//--------------------- .nv.shared.reserved.0     --------------------------
	.section	.nv.shared.reserved.0,"aw",@nobits
	.weak		__nv_reservedSMEM_offset_0_alias
	.size		__nv_reservedSMEM_offset_0_alias, 0, 64
	.other		__nv_reservedSMEM_offset_0_alias,@"STO_CUDA_RESERVED_SHARED STV_DEFAULT"
__nv_reservedSMEM_offset_0_alias:
	.zero		0
	.zero		64


//--------------------- .nv.constant0._Z7replacePi --------------------------
	.section	.nv.constant0._Z7replacePi,"a",@progbits
	.sectionflags	@""
	.align	4
.nv.constant0._Z7replacePi:
	.zero		904


//--------------------- SYMBOLS --------------------------

	.type		.nv.reservedSmem.offset0,@object
	.size		.nv.reservedSmem.offset0,0x4
